//
// Generated by NVIDIA NVVM Compiler
//
// Compiler Build ID: CL-36424714
// Cuda compilation tools, release 13.0, V13.0.88
// Based on NVVM 20.0.0
//

.version 9.0
.target sm_100
.address_size 64

	// .globl	_Z7kernel1PfS_S_iS_
// _ZZ7kernel1PfS_S_iS_E4smem has been demoted
// _ZZ7kernel2PfS_S_iS_E4smem has been demoted

.visible .entry _Z7kernel1PfS_S_iS_(
	.param .u64 .ptr .align 1 _Z7kernel1PfS_S_iS__param_0,
	.param .u64 .ptr .align 1 _Z7kernel1PfS_S_iS__param_1,
	.param .u64 .ptr .align 1 _Z7kernel1PfS_S_iS__param_2,
	.param .u32 _Z7kernel1PfS_S_iS__param_3,
	.param .u64 .ptr .align 1 _Z7kernel1PfS_S_iS__param_4
)
{
	.reg .pred 	%p<8>;
	.reg .b32 	%r<10>;
	.reg .b32 	%f<36>;
	.reg .b64 	%rd<20>;
	// demoted variable
	.shared .align 4 .b8 _ZZ7kernel1PfS_S_iS_E4smem[4096];
	ld.param.u64 	%rd1, [_Z7kernel1PfS_S_iS__param_0];
	ld.param.u64 	%rd2, [_Z7kernel1PfS_S_iS__param_1];
	ld.param.u64 	%rd3, [_Z7kernel1PfS_S_iS__param_2];
	ld.param.u32 	%r6, [_Z7kernel1PfS_S_iS__param_3];
	ld.param.u64 	%rd4, [_Z7kernel1PfS_S_iS__param_4];
	mov.u32 	%r1, %tid.x;
	mov.u32 	%r2, %ctaid.x;
	mov.u32 	%r7, %ntid.x;
	mul.lo.s32 	%r3, %r2, %r7;
	add.s32 	%r4, %r3, %r1;
	setp.ge.s32 	%p1, %r4, %r6;
	@%p1 bra 	$L__BB0_12;
	cvta.to.global.u64 	%rd5, %rd1;
	cvta.to.global.u64 	%rd6, %rd2;
	cvta.to.global.u64 	%rd7, %rd3;
	mul.wide.s32 	%rd8, %r4, 4;
	add.s64 	%rd9, %rd5, %rd8;
	ld.global.f32 	%f1, [%rd9];
	add.s64 	%rd10, %rd6, %rd8;
	ld.global.f32 	%f2, [%rd10];
	mul.f32 	%f3, %f1, %f2;
	add.s64 	%rd11, %rd7, %rd8;
	st.global.f32 	[%rd11], %f3;
	cvt.u64.u32 	%rd12, %r3;
	cvt.u64.u32 	%rd13, %r1;
	add.s64 	%rd14, %rd12, %rd13;
	shl.b64 	%rd15, %rd14, 2;
	add.s64 	%rd16, %rd7, %rd15;
	ld.global.f32 	%f4, [%rd16];
	shl.b32 	%r8, %r1, 2;
	mov.u32 	%r9, _ZZ7kernel1PfS_S_iS_E4smem;
	add.s32 	%r5, %r9, %r8;
	st.shared.f32 	[%r5], %f4;
	bar.sync 	0;
	setp.gt.u32 	%p2, %r1, 511;
	@%p2 bra 	$L__BB0_3;
	ld.shared.f32 	%f5, [%r5+2048];
	ld.shared.f32 	%f6, [%r5];
	add.f32 	%f7, %f5, %f6;
	st.shared.f32 	[%r5], %f7;
$L__BB0_3:
	bar.sync 	0;
	setp.gt.u32 	%p3, %r1, 255;
	@%p3 bra 	$L__BB0_5;
	ld.shared.f32 	%f8, [%r5+1024];
	ld.shared.f32 	%f9, [%r5];
	add.f32 	%f10, %f8, %f9;
	st.shared.f32 	[%r5], %f10;
$L__BB0_5:
	bar.sync 	0;
	setp.gt.u32 	%p4, %r1, 127;
	@%p4 bra 	$L__BB0_7;
	ld.shared.f32 	%f11, [%r5+512];
	ld.shared.f32 	%f12, [%r5];
	add.f32 	%f13, %f11, %f12;
	st.shared.f32 	[%r5], %f13;
$L__BB0_7:
	bar.sync 	0;
	setp.gt.u32 	%p5, %r1, 63;
	@%p5 bra 	$L__BB0_9;
	ld.shared.f32 	%f14, [%r5+256];
	ld.shared.f32 	%f15, [%r5];
	add.f32 	%f16, %f14, %f15;
	st.shared.f32 	[%r5], %f16;
$L__BB0_9:
	bar.sync 	0;
	setp.gt.u32 	%p6, %r1, 31;
	@%p6 bra 	$L__BB0_12;
	ld.volatile.shared.f32 	%f17, [%r5+128];
	ld.volatile.shared.f32 	%f18, [%r5];
	add.f32 	%f19, %f17, %f18;
	st.volatile.shared.f32 	[%r5], %f19;
	ld.volatile.shared.f32 	%f20, [%r5+64];
	ld.volatile.shared.f32 	%f21, [%r5];
	add.f32 	%f22, %f20, %f21;
	st.volatile.shared.f32 	[%r5], %f22;
	ld.volatile.shared.f32 	%f23, [%r5+32];
	ld.volatile.shared.f32 	%f24, [%r5];
	add.f32 	%f25, %f23, %f24;
	st.volatile.shared.f32 	[%r5], %f25;
	ld.volatile.shared.f32 	%f26, [%r5+16];
	ld.volatile.shared.f32 	%f27, [%r5];
	add.f32 	%f28, %f26, %f27;
	st.volatile.shared.f32 	[%r5], %f28;
	ld.volatile.shared.f32 	%f29, [%r5+8];
	ld.volatile.shared.f32 	%f30, [%r5];
	add.f32 	%f31, %f29, %f30;
	st.volatile.shared.f32 	[%r5], %f31;
	ld.volatile.shared.f32 	%f32, [%r5+4];
	ld.volatile.shared.f32 	%f33, [%r5];
	add.f32 	%f34, %f32, %f33;
	st.volatile.shared.f32 	[%r5], %f34;
	setp.ne.s32 	%p7, %r1, 0;
	@%p7 bra 	$L__BB0_12;
	ld.shared.f32 	%f35, [_ZZ7kernel1PfS_S_iS_E4smem];
	cvta.to.global.u64 	%rd17, %rd4;
	mul.wide.u32 	%rd18, %r2, 4;
	add.s64 	%rd19, %rd17, %rd18;
	st.global.f32 	[%rd19], %f35;
$L__BB0_12:
	ret;

}
	// .globl	_Z7kernel2PfS_S_iS_
.visible .entry _Z7kernel2PfS_S_iS_(
	.param .u64 .ptr .align 1 _Z7kernel2PfS_S_iS__param_0,
	.param .u64 .ptr .align 1 _Z7kernel2PfS_S_iS__param_1,
	.param .u64 .ptr .align 1 _Z7kernel2PfS_S_iS__param_2,
	.param .u32 _Z7kernel2PfS_S_iS__param_3,
	.param .u64 .ptr .align 1 _Z7kernel2PfS_S_iS__param_4
)
{
	.reg .pred 	%p<8>;
	.reg .b32 	%r<10>;
	.reg .b32 	%f<37>;
	.reg .b64 	%rd<18>;
	// demoted variable
	.shared .align 4 .b8 _ZZ7kernel2PfS_S_iS_E4smem[4096];
	ld.param.u64 	%rd1, [_Z7kernel2PfS_S_iS__param_0];
	ld.param.u64 	%rd2, [_Z7kernel2PfS_S_iS__param_1];
	ld.param.u64 	%rd3, [_Z7kernel2PfS_S_iS__param_2];
	ld.param.u32 	%r5, [_Z7kernel2PfS_S_iS__param_3];
	ld.param.u64 	%rd4, [_Z7kernel2PfS_S_iS__param_4];
	mov.u32 	%r1, %tid.x;
	mov.u32 	%r6, %ctaid.x;
	mov.u32 	%r7, %ntid.x;
	mul.lo.s32 	%r2, %r6, %r7;
	add.s32 	%r3, %r2, %r1;
	setp.ge.s32 	%p1, %r3, %r5;
	@%p1 bra 	$L__BB1_12;
	cvta.to.global.u64 	%rd5, %rd1;
	cvta.to.global.u64 	%rd6, %rd2;
	cvta.to.global.u64 	%rd7, %rd3;
	mul.wide.s32 	%rd8, %r3, 4;
	add.s64 	%rd9, %rd5, %rd8;
	ld.global.f32 	%f1, [%rd9];
	add.s64 	%rd10, %rd6, %rd8;
	ld.global.f32 	%f2, [%rd10];
	mul.f32 	%f3, %f1, %f2;
	add.s64 	%rd11, %rd7, %rd8;
	st.global.f32 	[%rd11], %f3;
	cvt.u64.u32 	%rd12, %r2;
	cvt.u64.u32 	%rd13, %r1;
	add.s64 	%rd14, %rd12, %rd13;
	shl.b64 	%rd15, %rd14, 2;
	add.s64 	%rd16, %rd7, %rd15;
	ld.global.f32 	%f4, [%rd16];
	shl.b32 	%r8, %r1, 2;
	mov.u32 	%r9, _ZZ7kernel2PfS_S_iS_E4smem;
	add.s32 	%r4, %r9, %r8;
	st.shared.f32 	[%r4], %f4;
	bar.sync 	0;
	setp.gt.u32 	%p2, %r1, 511;
	@%p2 bra 	$L__BB1_3;
	ld.shared.f32 	%f5, [%r4+2048];
	ld.shared.f32 	%f6, [%r4];
	add.f32 	%f7, %f5, %f6;
	st.shared.f32 	[%r4], %f7;
$L__BB1_3:
	bar.sync 	0;
	setp.gt.u32 	%p3, %r1, 255;
	@%p3 bra 	$L__BB1_5;
	ld.shared.f32 	%f8, [%r4+1024];
	ld.shared.f32 	%f9, [%r4];
	add.f32 	%f10, %f8, %f9;
	st.shared.f32 	[%r4], %f10;
$L__BB1_5:
	bar.sync 	0;
	setp.gt.u32 	%p4, %r1, 127;
	@%p4 bra 	$L__BB1_7;
	ld.shared.f32 	%f11, [%r4+512];
	ld.shared.f32 	%f12, [%r4];
	add.f32 	%f13, %f11, %f12;
	st.shared.f32 	[%r4], %f13;
$L__BB1_7:
	bar.sync 	0;
	setp.gt.u32 	%p5, %r1, 63;
	@%p5 bra 	$L__BB1_9;
	ld.shared.f32 	%f14, [%r4+256];
	ld.shared.f32 	%f15, [%r4];
	add.f32 	%f16, %f14, %f15;
	st.shared.f32 	[%r4], %f16;
$L__BB1_9:
	bar.sync 	0;
	setp.gt.u32 	%p6, %r1, 31;
	@%p6 bra 	$L__BB1_12;
	ld.volatile.shared.f32 	%f17, [%r4+128];
	ld.volatile.shared.f32 	%f18, [%r4];
	add.f32 	%f19, %f17, %f18;
	st.volatile.shared.f32 	[%r4], %f19;
	ld.volatile.shared.f32 	%f20, [%r4+64];
	ld.volatile.shared.f32 	%f21, [%r4];
	add.f32 	%f22, %f20, %f21;
	st.volatile.shared.f32 	[%r4], %f22;
	ld.volatile.shared.f32 	%f23, [%r4+32];
	ld.volatile.shared.f32 	%f24, [%r4];
	add.f32 	%f25, %f23, %f24;
	st.volatile.shared.f32 	[%r4], %f25;
	ld.volatile.shared.f32 	%f26, [%r4+16];
	ld.volatile.shared.f32 	%f27, [%r4];
	add.f32 	%f28, %f26, %f27;
	st.volatile.shared.f32 	[%r4], %f28;
	ld.volatile.shared.f32 	%f29, [%r4+8];
	ld.volatile.shared.f32 	%f30, [%r4];
	add.f32 	%f31, %f29, %f30;
	st.volatile.shared.f32 	[%r4], %f31;
	ld.volatile.shared.f32 	%f32, [%r4+4];
	ld.volatile.shared.f32 	%f33, [%r4];
	add.f32 	%f34, %f32, %f33;
	st.volatile.shared.f32 	[%r4], %f34;
	setp.ne.s32 	%p7, %r1, 0;
	@%p7 bra 	$L__BB1_12;
	ld.shared.f32 	%f35, [_ZZ7kernel2PfS_S_iS_E4smem];
	cvta.to.global.u64 	%rd17, %rd4;
	atom.global.add.f32 	%f36, [%rd17], %f35;
$L__BB1_12:
	ret;

}


// ===== COMPILED SASS (sm_100) =====

	.target	sm_100

	.elftype	@"ET_EXEC"


//--------------------- .note.nv.tkinfo           --------------------------
	.section	.note.nv.tkinfo,"",@"SHT_NOTE"
	.sectionflags	@"SHF_NOTE_NV_TKINFO"
	.tkinfo
        /*0018*/ 	.word	0x00000002
        /*0030*/ 	.string	""
        /*0030*/ 	.string	"ptxas"
        /*0030*/ 	.string	"Cuda compilation tools, release 13.0, V13.0.88"
        /*0030*/ 	.string	"Build cuda_13.0.r13.0/compiler.36424714_0"
        /*0030*/ 	.string	"-arch sm_100 -m 64 "



//--------------------- .note.nv.cuinfo           --------------------------
	.section	.note.nv.cuinfo,"",@"SHT_NOTE"
	.sectionflags	@"SHF_NOTE_NV_CUINFO"
        /*0018*/ 	.short	0x0002
        /*001a*/ 	.short	0x0064
        /*001c*/ 	.short	0x0082
	.zero		2


//--------------------- .nv.info                  --------------------------
	.section	.nv.info,"",@"SHT_CUDA_INFO"
	.align	4


	//----- nvinfo : EIATTR_REGCOUNT
	.align		4
        /*0000*/ 	.byte	0x04, 0x2f
        /*0002*/ 	.short	(.L_1 - .L_0)
	.align		4
.L_0:
        /*0004*/ 	.word	index@(_Z7kernel1PfS_S_iS_)
        /*0008*/ 	.word	0x00000010


	//----- nvinfo : EIATTR_FRAME_SIZE
	.align		4
.L_1:
        /*000c*/ 	.byte	0x04, 0x11
        /*000e*/ 	.short	(.L_3 - .L_2)
	.align		4
.L_2:
        /*0010*/ 	.word	index@(_Z7kernel1PfS_S_iS_)
        /*0014*/ 	.word	0x00000000


	//----- nvinfo : EIATTR_REGCOUNT
	.align		4
.L_3:
        /*0018*/ 	.byte	0x04, 0x2f
        /*001a*/ 	.short	(.L_5 - .L_4)
	.align		4
.L_4:
        /*001c*/ 	.word	index@(_Z7kernel2PfS_S_iS_)
        /*0020*/ 	.word	0x0000000e


	//----- nvinfo : EIATTR_FRAME_SIZE
	.align		4
.L_5:
        /*0024*/ 	.byte	0x04, 0x11
        /*0026*/ 	.short	(.L_7 - .L_6)
	.align		4
.L_6:
        /*0028*/ 	.word	index@(_Z7kernel2PfS_S_iS_)
        /*002c*/ 	.word	0x00000000


	//----- nvinfo : EIATTR_MIN_STACK_SIZE
	.align		4
.L_7:
        /*0030*/ 	.byte	0x04, 0x12
        /*0032*/ 	.short	(.L_9 - .L_8)
	.align		4
.L_8:
        /*0034*/ 	.word	index@(_Z7kernel2PfS_S_iS_)
        /*0038*/ 	.word	0x00000000


	//----- nvinfo : EIATTR_MIN_STACK_SIZE
	.align		4
.L_9:
        /*003c*/ 	.byte	0x04, 0x12
        /*003e*/ 	.short	(.L_11 - .L_10)
	.align		4
.L_10:
        /*0040*/ 	.word	index@(_Z7kernel1PfS_S_iS_)
        /*0044*/ 	.word	0x00000000
.L_11:


//--------------------- .nv.compat                --------------------------
	.section	.nv.compat,"",@"SHT_CUDA_COMPAT_INFO"
	.align	4
        /*0000*/ 	.byte	0x02, 0x09, 0x00, 0x00, 0x02, 0x02, 0x01, 0x00, 0x02, 0x05, 0x05, 0x00, 0x03, 0x07, 0x01, 0x01
        /*0010*/ 	.byte	0x02, 0x03, 0x00, 0x00, 0x02, 0x06, 0x01, 0x00, 0x04, 0x0b, 0x08, 0x00, 0x09, 0x00, 0x00, 0x00
        /*0020*/ 	.byte	0x00, 0x00, 0x00, 0x00


//--------------------- .nv.info._Z7kernel2PfS_S_iS_ --------------------------
	.section	.nv.info._Z7kernel2PfS_S_iS_,"",@"SHT_CUDA_INFO"
	.sectionflags	@""
	.align	4


	//----- nvinfo : EIATTR_CUDA_API_VERSION
	.align		4
        /*0000*/ 	.byte	0x04, 0x37
        /*0002*/ 	.short	(.L_13 - .L_12)
.L_12:
        /*0004*/ 	.word	0x00000082


	//----- nvinfo : EIATTR_KPARAM_INFO
	.align		4
.L_13:
        /*0008*/ 	.byte	0x04, 0x17
        /*000a*/ 	.short	(.L_15 - .L_14)
.L_14:
        /*000c*/ 	.word	0x00000000
        /*0010*/ 	.short	0x0004
        /*0012*/ 	.short	0x0020
        /*0014*/ 	.byte	0x00, 0xf5, 0x21, 0x00


	//----- nvinfo : EIATTR_KPARAM_INFO
	.align		4
.L_15:
        /*0018*/ 	.byte	0x04, 0x17
        /*001a*/ 	.short	(.L_17 - .L_16)
.L_16:
        /*001c*/ 	.word	0x00000000
        /*0020*/ 	.short	0x0003
        /*0022*/ 	.short	0x0018
        /*0024*/ 	.byte	0x00, 0xf0, 0x11, 0x00


	//----- nvinfo : EIATTR_KPARAM_INFO
	.align		4
.L_17:
        /*0028*/ 	.byte	0x04, 0x17
        /*002a*/ 	.short	(.L_19 - .L_18)
.L_18:
        /*002c*/ 	.word	0x00000000
        /*0030*/ 	.short	0x0002
        /*0032*/ 	.short	0x0010
        /*0034*/ 	.byte	0x00, 0xf5, 0x21, 0x00


	//----- nvinfo : EIATTR_KPARAM_INFO
	.align		4
.L_19:
        /*0038*/ 	.byte	0x04, 0x17
        /*003a*/ 	.short	(.L_21 - .L_20)
.L_20:
        /*003c*/ 	.word	0x00000000
        /*0040*/ 	.short	0x0001
        /*0042*/ 	.short	0x0008
        /*0044*/ 	.byte	0x00, 0xf5, 0x21, 0x00


	//----- nvinfo : EIATTR_KPARAM_INFO
	.align		4
.L_21:
        /*0048*/ 	.byte	0x04, 0x17
        /*004a*/ 	.short	(.L_23 - .L_22)
.L_22:
        /*004c*/ 	.word	0x00000000
        /*0050*/ 	.short	0x0000
        /*0052*/ 	.short	0x0000
        /*0054*/ 	.byte	0x00, 0xf5, 0x21, 0x00


	//----- nvinfo : EIATTR_SPARSE_MMA_MASK
	.align		4
.L_23:
        /*0058*/ 	.byte	0x03, 0x50
        /*005a*/ 	.short	0x0000


	//----- nvinfo : EIATTR_MAXREG_COUNT
	.align		4
        /*005c*/ 	.byte	0x03, 0x1b
        /*005e*/ 	.short	0x00ff


	//----- nvinfo : EIATTR_NUM_BARRIERS
	.align		4
        /*0060*/ 	.byte	0x02, 0x4c
        /*0062*/ 	.byte	0x01
	.zero		1


	//----- nvinfo : EIATTR_MERCURY_ISA_VERSION
	.align		4
        /*0064*/ 	.byte	0x03, 0x5f
        /*0066*/ 	.short	0x0101


	//----- nvinfo : EIATTR_VRC_CTA_INIT_COUNT
	.align		4
        /*0068*/ 	.byte	0x02, 0x4a
	.zero		1
	.zero		1


	//----- nvinfo : EIATTR_EXIT_INSTR_OFFSETS
	.align		4
        /*006c*/ 	.byte	0x04, 0x1c
        /*006e*/ 	.short	(.L_25 - .L_24)


	//   ....[0]....
.L_24:
        /*0070*/ 	.word	0x00000080


	//   ....[1]....
        /*0074*/ 	.word	0x00000390


	//   ....[2]....
        /*0078*/ 	.word	0x00000530


	//   ....[3]....
        /*007c*/ 	.word	0x00000570


	//----- nvinfo : EIATTR_CBANK_PARAM_SIZE
	.align		4
.L_25:
        /*0080*/ 	.byte	0x03, 0x19
        /*0082*/ 	.short	0x0028


	//----- nvinfo : EIATTR_PARAM_CBANK
	.align		4
        /*0084*/ 	.byte	0x04, 0x0a
        /*0086*/ 	.short	(.L_27 - .L_26)
	.align		4
.L_26:
        /*0088*/ 	.word	index@(.nv.constant0._Z7kernel2PfS_S_iS_)
        /*008c*/ 	.short	0x0380
        /*008e*/ 	.short	0x0028


	//----- nvinfo : EIATTR_SW_WAR
	.align		4
.L_27:
        /*0090*/ 	.byte	0x04, 0x36
        /*0092*/ 	.short	(.L_29 - .L_28)
.L_28:
        /*0094*/ 	.word	0x00000008
.L_29:


//--------------------- .nv.info._Z7kernel1PfS_S_iS_ --------------------------
	.section	.nv.info._Z7kernel1PfS_S_iS_,"",@"SHT_CUDA_INFO"
	.sectionflags	@""
	.align	4


	//----- nvinfo : EIATTR_CUDA_API_VERSION
	.align		4
        /*0000*/ 	.byte	0x04, 0x37
        /*0002*/ 	.short	(.L_31 - .L_30)
.L_30:
        /*0004*/ 	.word	0x00000082


	//----- nvinfo : EIATTR_KPARAM_INFO
	.align		4
.L_31:
        /*0008*/ 	.byte	0x04, 0x17
        /*000a*/ 	.short	(.L_33 - .L_32)
.L_32:
        /*000c*/ 	.word	0x00000000
        /*0010*/ 	.short	0x0004
        /*0012*/ 	.short	0x0020
        /*0014*/ 	.byte	0x00, 0xf5, 0x21, 0x00


	//----- nvinfo : EIATTR_KPARAM_INFO
	.align		4
.L_33:
        /*0018*/ 	.byte	0x04, 0x17
        /*001a*/ 	.short	(.L_35 - .L_34)
.L_34:
        /*001c*/ 	.word	0x00000000
        /*0020*/ 	.short	0x0003
        /*0022*/ 	.short	0x0018
        /*0024*/ 	.byte	0x00, 0xf0, 0x11, 0x00


	//----- nvinfo : EIATTR_KPARAM_INFO
	.align		4
.L_35:
        /*0028*/ 	.byte	0x04, 0x17
        /*002a*/ 	.short	(.L_37 - .L_36)
.L_36:
        /*002c*/ 	.word	0x00000000
        /*0030*/ 	.short	0x0002
        /*0032*/ 	.short	0x0010
        /*0034*/ 	.byte	0x00, 0xf5, 0x21, 0x00


	//----- nvinfo : EIATTR_KPARAM_INFO
	.align		4
.L_37:
        /*0038*/ 	.byte	0x04, 0x17
        /*003a*/ 	.short	(.L_39 - .L_38)
.L_38:
        /*003c*/ 	.word	0x00000000
        /*0040*/ 	.short	0x0001
        /*0042*/ 	.short	0x0008
        /*0044*/ 	.byte	0x00, 0xf5, 0x21, 0x00


	//----- nvinfo : EIATTR_KPARAM_INFO
	.align		4
.L_39:
        /*0048*/ 	.byte	0x04, 0x17
        /*004a*/ 	.short	(.L_41 - .L_40)
.L_40:
        /*004c*/ 	.word	0x00000000
        /*0050*/ 	.short	0x0000
        /*0052*/ 	.short	0x0000
        /*0054*/ 	.byte	0x00, 0xf5, 0x21, 0x00


	//----- nvinfo : EIATTR_SPARSE_MMA_MASK
	.align		4
.L_41:
        /*0058*/ 	.byte	0x03, 0x50
        /*005a*/ 	.short	0x0000


	//----- nvinfo : EIATTR_MAXREG_COUNT
	.align		4
        /*005c*/ 	.byte	0x03, 0x1b
        /*005e*/ 	.short	0x00ff


	//----- nvinfo : EIATTR_NUM_BARRIERS
	.align		4
        /*0060*/ 	.byte	0x02, 0x4c
        /*0062*/ 	.byte	0x01
	.zero		1


	//----- nvinfo : EIATTR_MERCURY_ISA_VERSION
	.align		4
        /*0064*/ 	.byte	0x03, 0x5f
        /*0066*/ 	.short	0x0101


	//----- nvinfo : EIATTR_VRC_CTA_INIT_COUNT
	.align		4
        /*0068*/ 	.byte	0x02, 0x4a
	.zero		1
	.zero		1


	//----- nvinfo : EIATTR_EXIT_INSTR_OFFSETS
	.align		4
        /*006c*/ 	.byte	0x04, 0x1c
        /*006e*/ 	.short	(.L_43 - .L_42)


	//   ....[0]....
.L_42:
        /*0070*/ 	.word	0x00000080


	//   ....[1]....
        /*0074*/ 	.word	0x00000390


	//   ....[2]....
        /*0078*/ 	.word	0x00000530


	//   ....[3]....
        /*007c*/ 	.word	0x00000580


	//----- nvinfo : EIATTR_CBANK_PARAM_SIZE
	.align		4
.L_43:
        /*0080*/ 	.byte	0x03, 0x19
        /*0082*/ 	.short	0x0028


	//----- nvinfo : EIATTR_PARAM_CBANK
	.align		4
        /*0084*/ 	.byte	0x04, 0x0a
        /*0086*/ 	.short	(.L_45 - .L_44)
	.align		4
.L_44:
        /*0088*/ 	.word	index@(.nv.constant0._Z7kernel1PfS_S_iS_)
        /*008c*/ 	.short	0x0380
        /*008e*/ 	.short	0x0028


	//----- nvinfo : EIATTR_SW_WAR
	.align		4
.L_45:
        /*0090*/ 	.byte	0x04, 0x36
        /*0092*/ 	.short	(.L_47 - .L_46)
.L_46:
        /*0094*/ 	.word	0x00000008
.L_47:


//--------------------- .nv.callgraph             --------------------------
	.section	.nv.callgraph,"",@"SHT_CUDA_CALLGRAPH"
	.align	4
	.sectionentsize	8
	.align		4
        /*0000*/ 	.word	0x00000000
	.align		4
        /*0004*/ 	.word	0xffffffff
	.align		4
        /*0008*/ 	.word	0x00000000
	.align		4
        /*000c*/ 	.word	0xfffffffe
	.align		4
        /*0010*/ 	.word	0x00000000
	.align		4
        /*0014*/ 	.word	0xfffffffd
	.align		4
        /*0018*/ 	.word	0x00000000
	.align		4
        /*001c*/ 	.word	0xfffffffc


//--------------------- .text._Z7kernel2PfS_S_iS_ --------------------------
	.section	.text._Z7kernel2PfS_S_iS_,"ax",@progbits
	.align	128
        .global         _Z7kernel2PfS_S_iS_
        .type           _Z7kernel2PfS_S_iS_,@function
        .size           _Z7kernel2PfS_S_iS_,(.L_x_2 - _Z7kernel2PfS_S_iS_)
        .other          _Z7kernel2PfS_S_iS_,@"STO_CUDA_ENTRY STV_DEFAULT"
_Z7kernel2PfS_S_iS_:
.text._Z7kernel2PfS_S_iS_:
[----:B------:R-:W-:Y:S01]  /*0000*/  LDC R1, c[0x0][0x37c] ;  /* 0x0000df00ff017b82 */ /* 0x000fe20000000800 */
[----:B------:R-:W0:Y:S07]  /*0010*/  S2R R10, SR_TID.X ;  /* 0x00000000000a7919 */ /* 0x000e2e0000002100 */
[----:B------:R-:W1:Y:S01]  /*0020*/  S2UR UR4, SR_CTAID.X ;  /* 0x00000000000479c3 */ /* 0x000e620000002500 */
[----:B------:R-:W1:Y:S01]  /*0030*/  LDCU UR5, c[0x0][0x360] ;  /* 0x00006c00ff0577ac */ /* 0x000e620008000800 */
[----:B------:R-:W2:Y:S01]  /*0040*/  LDCU UR6, c[0x0][0x398] ;  /* 0x00007300ff0677ac */ /* 0x000ea20008000800 */
[----:B-1----:R-:W-:-:S06]  /*0050*/  UIMAD UR4, UR4, UR5, URZ ;  /* 0x00000005040472a4 */ /* 0x002fcc000f8e02ff */
[----:B0-----:R-:W-:-:S04]  /*0060*/  IADD3 R11, PT, PT, R10, UR4, RZ ;  /* 0x000000040a0b7c10 */ /* 0x001fc8000fffe0ff */
[----:B--2---:R-:W-:-:S13]  /*0070*/  ISETP.GE.AND P0, PT, R11, UR6, PT ;  /* 0x000000060b007c0c */ /* 0x004fda000bf06270 */
[----:B------:R-:W-:Y:S05]  /*0080*/  @P0 EXIT ;  /* 0x000000000000094d */ /* 0x000fea0003800000 */
[----:B------:R-:W0:Y:S01]  /*0090*/  LDC.64 R2, c[0x0][0x380] ;  /* 0x0000e000ff027b82 */ /* 0x000e220000000a00 */
[----:B------:R-:W1:Y:S01]  /*00a0*/  LDCU.64 UR8, c[0x0][0x358] ;  /* 0x00006b00ff0877ac */ /* 0x000e620008000a00 */
[----:B------:R-:W2:Y:S06]  /*00b0*/  LDCU.64 UR6, c[0x0][0x390] ;  /* 0x00007200ff0677ac */ /* 0x000eac0008000a00 */
[----:B------:R-:W3:Y:S08]  /*00c0*/  LDC.64 R4, c[0x0][0x388] ;  /* 0x0000e200ff047b82 */ /* 0x000ef00000000a00 */
[----:B------:R-:W4:Y:S01]  /*00d0*/  LDC.64 R6, c[0x0][0x390] ;  /* 0x0000e400ff067b82 */ /* 0x000f220000000a00 */
[----:B0-----:R-:W-:-:S06]  /*00e0*/  IMAD.WIDE R2, R11, 0x4, R2 ;  /* 0x000000040b027825 */ /* 0x001fcc00078e0202 */
[----:B-1----:R-:W5:Y:S01]  /*00f0*/  LDG.E R2, desc[UR8][R2.64] ;  /* 0x0000000802027981 */ /* 0x002f62000c1e1900 */
[----:B---3--:R-:W-:-:S06]  /*0100*/  IMAD.WIDE R4, R11, 0x4, R4 ;  /* 0x000000040b047825 */ /* 0x008fcc00078e0204 */
[----:B------:R-:W5:Y:S01]  /*0110*/  LDG.E R5, desc[UR8][R4.64] ;  /* 0x0000000804057981 */ /* 0x000f62000c1e1900 */
[----:B------:R-:W-:-:S04]  /*0120*/  IADD3 R0, P0, PT, R10, UR4, RZ ;  /* 0x000000040a007c10 */ /* 0x000fc8000ff1e0ff */
[----:B------:R-:W-:Y:S02]  /*0130*/  IADD3.X R9, PT, PT, RZ, RZ, RZ, P0, !PT ;  /* 0x000000ffff097210 */ /* 0x000fe400007fe4ff */
[----:B--2---:R-:W-:Y:S01]  /*0140*/  LEA R8, P0, R0, UR6, 0x2 ;  /* 0x0000000600087c11 */ /* 0x004fe2000f8010ff */
[----:B----4-:R-:W-:-:S03]  /*0150*/  IMAD.WIDE R6, R11, 0x4, R6 ;  /* 0x000000040b067825 */ /* 0x010fc600078e0206 */
[----:B------:R-:W-:Y:S01]  /*0160*/  LEA.HI.X R9, R0, UR7, R9, 0x2, P0 ;  /* 0x0000000700097c11 */ /* 0x000fe200080f1409 */
[----:B------:R-:W0:Y:S01]  /*0170*/  S2UR UR6, SR_CgaCtaId ;  /* 0x00000000000679c3 */ /* 0x000e220000008800 */
[----:B-----5:R-:W-:-:S05]  /*0180*/  FMUL R11, R2, R5 ;  /* 0x00000005020b7220 */ /* 0x020fca0000400000 */
[----:B------:R-:W-:Y:S04]  /*0190*/  STG.E desc[UR8][R6.64], R11 ;  /* 0x0000000b06007986 */ /* 0x000fe8000c101908 */
[----:B------:R-:W2:Y:S01]  /*01a0*/  LDG.E R9, desc[UR8][R8.64] ;  /* 0x0000000808097981 */ /* 0x000ea2000c1e1900 */
[----:B------:R-:W-:Y:S02]  /*01b0*/  UMOV UR5, 0x400 ;  /* 0x0000040000057882 */ /* 0x000fe40000000000 */
[----:B0-----:R-:W-:-:S06]  /*01c0*/  ULEA UR5, UR6, UR5, 0x18 ;  /* 0x0000000506057291 */ /* 0x001fcc000f8ec0ff */
[C---:B------:R-:W-:Y:S02]  /*01d0*/  LEA R0, R10.reuse, UR5, 0x2 ;  /* 0x000000050a007c11 */ /* 0x040fe4000f8e10ff */
[C---:B------:R-:W-:Y:S02]  /*01e0*/  ISETP.GT.U32.AND P0, PT, R10.reuse, 0x1ff, PT ;  /* 0x000001ff0a00780c */ /* 0x040fe40003f04070 */
[----:B------:R-:W-:Y:S01]  /*01f0*/  ISETP.GT.U32.AND P1, PT, R10, 0xff, PT ;  /* 0x000000ff0a00780c */ /* 0x000fe20003f24070 */
[----:B--2---:R-:W-:Y:S01]  /*0200*/  STS [R0], R9 ;  /* 0x0000000900007388 */ /* 0x004fe20000000800 */
[----:B------:R-:W-:Y:S09]  /*0210*/  BAR.SYNC.DEFER_BLOCKING 0x0 ;  /* 0x0000000000007b1d */ /* 0x000ff20000010000 */
[----:B------:R-:W-:Y:S04]  /*0220*/  @!P0 LDS R2, [R0+0x800] ;  /* 0x0008000000028984 */ /* 0x000fe80000000800 */
[----:B------:R-:W0:Y:S02]  /*0230*/  @!P0 LDS R3, [R0] ;  /* 0x0000000000038984 */ /* 0x000e240000000800 */
[----:B0-----:R-:W-:-:S05]  /*0240*/  @!P0 FADD R3, R2, R3 ;  /* 0x0000000302038221 */ /* 0x001fca0000000000 */
[----:B------:R-:W-:Y:S01]  /*0250*/  @!P0 STS [R0], R3 ;  /* 0x0000000300008388 */ /* 0x000fe20000000800 */
[----:B------:R-:W-:Y:S06]  /*0260*/  BAR.SYNC.DEFER_BLOCKING 0x0 ;  /* 0x0000000000007b1d */ /* 0x000fec0000010000 */
[----:B------:R-:W-:Y:S04]  /*0270*/  @!P1 LDS R2, [R0+0x400] ;  /* 0x0004000000029984 */ /* 0x000fe80000000800 */
[----:B------:R-:W0:Y:S01]  /*0280*/  @!P1 LDS R5, [R0] ;  /* 0x0000000000059984 */ /* 0x000e220000000800 */
[----:B------:R-:W-:Y:S01]  /*0290*/  ISETP.GT.U32.AND P0, PT, R10, 0x7f, PT ;  /* 0x0000007f0a00780c */ /* 0x000fe20003f04070 */
        /* <DEDUP_REMOVED lines=13> */
[----:B------:R0:W-:Y:S01]  /*0370*/  @!P1 STS [R0], R3 ;  /* 0x0000000300009388 */ /* 0x0001e20000000800 */
[----:B------:R-:W-:Y:S06]  /*0380*/  BAR.SYNC.DEFER_BLOCKING 0x0 ;  /* 0x0000000000007b1d */ /* 0x000fec0000010000 */
[----:B------:R-:W-:Y:S05]  /*0390*/  @P0 EXIT ;  /* 0x000000000000094d */ /* 0x000fea0003800000 */
[----:B------:R-:W-:Y:S01]  /*03a0*/  LDS R2, [R0+0x80] ;  /* 0x0000800000027984 */ /* 0x000fe20000000800 */
[----:B------:R-:W-:-:S03]  /*03b0*/  ISETP.NE.AND P0, PT, R10, RZ, PT ;  /* 0x000000ff0a00720c */ /* 0x000fc60003f05270 */
[----:B0-----:R-:W0:Y:S02]  /*03c0*/  LDS R3, [R0] ;  /* 0x0000000000037984 */ /* 0x001e240000000800 */
[----:B0-----:R-:W-:-:S05]  /*03d0*/  FADD R3, R2, R3 ;  /* 0x0000000302037221 */ /* 0x001fca0000000000 */
[----:B------:R-:W-:Y:S04]  /*03e0*/  STS [R0], R3 ;  /* 0x0000000300007388 */ /* 0x000fe80000000800 */
[----:B------:R-:W-:Y:S04]  /*03f0*/  LDS R2, [R0+0x40] ;  /* 0x0000400000027984 */ /* 0x000fe80000000800 */
[----:B------:R-:W0:Y:S02]  /*0400*/  LDS R5, [R0] ;  /* 0x0000000000057984 */ /* 0x000e240000000800 */
        /* <DEDUP_REMOVED lines=17> */
[----:B------:R0:W-:Y:S01]  /*0520*/  STS [R0], R5 ;  /* 0x0000000500007388 */ /* 0x0001e20000000800 */
[----:B------:R-:W-:Y:S05]  /*0530*/  @P0 EXIT ;  /* 0x000000000000094d */ /* 0x000fea0003800000 */
[----:B0-----:R-:W0:Y:S01]  /*0540*/  LDS R5, [UR5] ;  /* 0x00000005ff057984 */ /* 0x001e220008000800 */
[----:B------:R-:W0:Y:S03]  /*0550*/  LDC.64 R2, c[0x0][0x3a0] ;  /* 0x0000e800ff027b82 */ /* 0x000e260000000a00 */
[----:B0-----:R-:W-:Y:S01]  /*0560*/  REDG.E.ADD.F32.FTZ.RN.STRONG.GPU desc[UR8][R2.64], R5 ;  /* 0x00000005020079a6 */ /* 0x001fe2000c12f308 */
[----:B------:R-:W-:Y:S05]  /*0570*/  EXIT ;  /* 0x000000000000794d */ /* 0x000fea0003800000 */
.L_x_0:
[----:B------:R-:W-:-:S00]  /*0580*/  BRA `(.L_x_0) ;  /* 0xfffffffc00fc7947 */ /* 0x000fc0000383ffff */
[----:B------:R-:W-:-:S00]  /*0590*/  NOP ;  /* 0x0000000000007918 */ /* 0x000fc00000000000 */
        /* <DEDUP_REMOVED lines=14> */
.L_x_2:


//--------------------- .text._Z7kernel1PfS_S_iS_ --------------------------
	.section	.text._Z7kernel1PfS_S_iS_,"ax",@progbits
	.align	128
        .global         _Z7kernel1PfS_S_iS_
        .type           _Z7kernel1PfS_S_iS_,@function
        .size           _Z7kernel1PfS_S_iS_,(.L_x_3 - _Z7kernel1PfS_S_iS_)
        .other          _Z7kernel1PfS_S_iS_,@"STO_CUDA_ENTRY STV_DEFAULT"
_Z7kernel1PfS_S_iS_:
.text._Z7kernel1PfS_S_iS_:
[----:B------:R-:W-:Y:S01]  /*0000*/  LDC R1, c[0x0][0x37c] ;  /* 0x0000df00ff017b82 */ /* 0x000fe20000000800 */
[----:B------:R-:W0:Y:S01]  /*0010*/  S2R R0, SR_CTAID.X ;  /* 0x0000000000007919 */ /* 0x000e220000002500 */
[----:B------:R-:W0:Y:S01]  /*0020*/  LDCU UR4, c[0x0][0x360] ;  /* 0x00006c00ff0477ac */ /* 0x000e220008000800 */
[----:B------:R-:W1:Y:S01]  /*0030*/  S2R R2, SR_TID.X ;  /* 0x0000000000027919 */ /* 0x000e620000002100 */
[----:B------:R-:W2:Y:S01]  /*0040*/  LDCU UR5, c[0x0][0x398] ;  /* 0x00007300ff0577ac */ /* 0x000ea20008000800 */
[----:B0-----:R-:W-:-:S05]  /*0050*/  IMAD R3, R0, UR4, RZ ;  /* 0x0000000400037c24 */ /* 0x001fca000f8e02ff */
[----:B-1----:R-:W-:-:S04]  /*0060*/  IADD3 R13, PT, PT, R3, R2, RZ ;  /* 0x00000002030d7210 */ /* 0x002fc80007ffe0ff */
        /* <DEDUP_REMOVED lines=11> */
[----:B------:R-:W-:Y:S01]  /*0120*/  IADD3 R3, P0, PT, R3, R2, RZ ;  /* 0x0000000203037210 */ /* 0x000fe20007f1e0ff */
[----:B----4-:R-:W-:-:S03]  /*0130*/  IMAD.WIDE R8, R13, 0x4, R8 ;  /* 0x000000040d087825 */ /* 0x010fc600078e0208 */
[----:B------:R-:W-:Y:S02]  /*0140*/  IADD3.X R12, PT, PT, RZ, RZ, RZ, P0, !PT ;  /* 0x000000ffff0c7210 */ /* 0x000fe400007fe4ff */
[----:B--2---:R-:W-:-:S04]  /*0150*/  LEA R10, P0, R3, UR4, 0x2 ;  /* 0x00000004030a7c11 */ /* 0x004fc8000f8010ff */
        /* <DEDUP_REMOVED lines=36> */
[----:B0-----:R-:W-:Y:S01]  /*03a0*/  LDS R4, [R3+0x80] ;  /* 0x0000800003047984 */ /* 0x001fe20000000800 */
[----:B------:R-:W-:-:S03]  /*03b0*/  ISETP.NE.AND P0, PT, R2, RZ, PT ;  /* 0x000000ff0200720c */ /* 0x000fc60003f05270 */
        /* <DEDUP_REMOVED lines=24> */
[----:B------:R-:W1:Y:S01]  /*0540*/  LDS R5, [UR4] ;  /* 0x00000004ff057984 */ /* 0x000e620008000800 */
[----:B0-----:R-:W0:Y:S02]  /*0550*/  LDC.64 R2, c[0x0][0x3a0] ;  /* 0x0000e800ff027b82 */ /* 0x001e240000000a00 */
[----:B0-----:R-:W-:-:S05]  /*0560*/  IMAD.WIDE.U32 R2, R0, 0x4, R2 ;  /* 0x0000000400027825 */ /* 0x001fca00078e0002 */
[----:B-1----:R-:W-:Y:S01]  /*0570*/  STG.E desc[UR6][R2.64], R5 ;  /* 0x0000000502007986 */ /* 0x002fe2000c101906 */
[----:B------:R-:W-:Y:S05]  /*0580*/  EXIT ;  /* 0x000000000000794d */ /* 0x000fea0003800000 */
.L_x_1:
        /* <DEDUP_REMOVED lines=15> */
.L_x_3:


//--------------------- .nv.shared._Z7kernel2PfS_S_iS_ --------------------------
	.section	.nv.shared._Z7kernel2PfS_S_iS_,"aw",@nobits
	.sectionflags	@""
	.align	4
.nv.shared._Z7kernel2PfS_S_iS_:
	.zero		5120


//--------------------- .nv.shared.reserved.0     --------------------------
	.section	.nv.shared.reserved.0,"aw",@nobits
	.weak		__nv_reservedSMEM_offset_0_alias
	.size		__nv_reservedSMEM_offset_0_alias, 0, 64
	.other		__nv_reservedSMEM_offset_0_alias,@"STO_CUDA_RESERVED_SHARED STV_DEFAULT"
__nv_reservedSMEM_offset_0_alias:
	.zero		0
	.zero		64


//--------------------- .nv.shared._Z7kernel1PfS_S_iS_ --------------------------
	.section	.nv.shared._Z7kernel1PfS_S_iS_,"aw",@nobits
	.sectionflags	@""
	.align	4
.nv.shared._Z7kernel1PfS_S_iS_:
	.zero		5120


//--------------------- .nv.constant0._Z7kernel2PfS_S_iS_ --------------------------
	.section	.nv.constant0._Z7kernel2PfS_S_iS_,"a",@progbits
	.sectionflags	@""
	.align	4
.nv.constant0._Z7kernel2PfS_S_iS_:
	.zero		936


//--------------------- .nv.constant0._Z7kernel1PfS_S_iS_ --------------------------
	.section	.nv.constant0._Z7kernel1PfS_S_iS_,"a",@progbits
	.sectionflags	@""
	.align	4
.nv.constant0._Z7kernel1PfS_S_iS_:
	.zero		936


//--------------------- SYMBOLS --------------------------

	.type		.nv.reservedSmem.offset0,@object
	.size		.nv.reservedSmem.offset0,0x4
	.type		.nv.reservedSmem.cap,@object
	.size		.nv.reservedSmem.cap,0x4
